//
// Generated by NVIDIA NVVM Compiler
//
// Compiler Build ID: CL-36424714
// Cuda compilation tools, release 13.0, V13.0.88
// Based on NVVM 20.0.0
//

.version 9.0
.target sm_100
.address_size 64

	// .globl	_Z10fillKernelPiii

.visible .entry _Z10fillKernelPiii(
	.param .u64 .ptr .align 1 _Z10fillKernelPiii_param_0,
	.param .u32 _Z10fillKernelPiii_param_1,
	.param .u32 _Z10fillKernelPiii_param_2
)
{
	.reg .pred 	%p<2>;
	.reg .b32 	%r<7>;
	.reg .b64 	%rd<5>;

	ld.param.u64 	%rd1, [_Z10fillKernelPiii_param_0];
	ld.param.u32 	%r2, [_Z10fillKernelPiii_param_1];
	ld.param.u32 	%r3, [_Z10fillKernelPiii_param_2];
	mov.u32 	%r4, %ctaid.x;
	mov.u32 	%r5, %ntid.x;
	mov.u32 	%r6, %tid.x;
	mad.lo.s32 	%r1, %r4, %r5, %r6;
	setp.ge.s32 	%p1, %r1, %r3;
	@%p1 bra 	$L__BB0_2;
	cvta.to.global.u64 	%rd2, %rd1;
	mul.wide.s32 	%rd3, %r1, 4;
	add.s64 	%rd4, %rd2, %rd3;
	st.global.u32 	[%rd4], %r2;
$L__BB0_2:
	ret;

}


// ===== COMPILED SASS (sm_100) =====

	.target	sm_100

	.elftype	@"ET_EXEC"


//--------------------- .note.nv.tkinfo           --------------------------
	.section	.note.nv.tkinfo,"",@"SHT_NOTE"
	.sectionflags	@"SHF_NOTE_NV_TKINFO"
	.tkinfo
        /*0018*/ 	.word	0x00000002
        /*0030*/ 	.string	""
        /*0030*/ 	.string	"ptxas"
        /*0030*/ 	.string	"Cuda compilation tools, release 13.0, V13.0.88"
        /*0030*/ 	.string	"Build cuda_13.0.r13.0/compiler.36424714_0"
        /*0030*/ 	.string	"-arch sm_100 -m 64 "



//--------------------- .note.nv.cuinfo           --------------------------
	.section	.note.nv.cuinfo,"",@"SHT_NOTE"
	.sectionflags	@"SHF_NOTE_NV_CUINFO"
        /*0018*/ 	.short	0x0002
        /*001a*/ 	.short	0x0064
        /*001c*/ 	.short	0x0082
	.zero		2


//--------------------- .nv.info                  --------------------------
	.section	.nv.info,"",@"SHT_CUDA_INFO"
	.align	4


	//----- nvinfo : EIATTR_REGCOUNT
	.align		4
        /*0000*/ 	.byte	0x04, 0x2f
        /*0002*/ 	.short	(.L_1 - .L_0)
	.align		4
.L_0:
        /*0004*/ 	.word	index@(_Z10fillKernelPiii)
        /*0008*/ 	.word	0x0000000a


	//----- nvinfo : EIATTR_FRAME_SIZE
	.align		4
.L_1:
        /*000c*/ 	.byte	0x04, 0x11
        /*000e*/ 	.short	(.L_3 - .L_2)
	.align		4
.L_2:
        /*0010*/ 	.word	index@(_Z10fillKernelPiii)
        /*0014*/ 	.word	0x00000000


	//----- nvinfo : EIATTR_MIN_STACK_SIZE
	.align		4
.L_3:
        /*0018*/ 	.byte	0x04, 0x12
        /*001a*/ 	.short	(.L_5 - .L_4)
	.align		4
.L_4:
        /*001c*/ 	.word	index@(_Z10fillKernelPiii)
        /*0020*/ 	.word	0x00000000
.L_5:


//--------------------- .nv.compat                --------------------------
	.section	.nv.compat,"",@"SHT_CUDA_COMPAT_INFO"
	.align	4
        /*0000*/ 	.byte	0x02, 0x09, 0x00, 0x00, 0x02, 0x02, 0x01, 0x00, 0x02, 0x05, 0x05, 0x00, 0x03, 0x07, 0x01, 0x01
        /*0010*/ 	.byte	0x02, 0x03, 0x00, 0x00, 0x02, 0x06, 0x01, 0x00, 0x04, 0x0b, 0x08, 0x00, 0x09, 0x00, 0x00, 0x00
        /*0020*/ 	.byte	0x00, 0x00, 0x00, 0x00


//--------------------- .nv.info._Z10fillKernelPiii --------------------------
	.section	.nv.info._Z10fillKernelPiii,"",@"SHT_CUDA_INFO"
	.sectionflags	@""
	.align	4


	//----- nvinfo : EIATTR_CUDA_API_VERSION
	.align		4
        /*0000*/ 	.byte	0x04, 0x37
        /*0002*/ 	.short	(.L_7 - .L_6)
.L_6:
        /*0004*/ 	.word	0x00000082


	//----- nvinfo : EIATTR_KPARAM_INFO
	.align		4
.L_7:
        /*0008*/ 	.byte	0x04, 0x17
        /*000a*/ 	.short	(.L_9 - .L_8)
.L_8:
        /*000c*/ 	.word	0x00000000
        /*0010*/ 	.short	0x0002
        /*0012*/ 	.short	0x000c
        /*0014*/ 	.byte	0x00, 0xf0, 0x11, 0x00


	//----- nvinfo : EIATTR_KPARAM_INFO
	.align		4
.L_9:
        /*0018*/ 	.byte	0x04, 0x17
        /*001a*/ 	.short	(.L_11 - .L_10)
.L_10:
        /*001c*/ 	.word	0x00000000
        /*0020*/ 	.short	0x0001
        /*0022*/ 	.short	0x0008
        /*0024*/ 	.byte	0x00, 0xf0, 0x11, 0x00


	//----- nvinfo : EIATTR_KPARAM_INFO
	.align		4
.L_11:
        /*0028*/ 	.byte	0x04, 0x17
        /*002a*/ 	.short	(.L_13 - .L_12)
.L_12:
        /*002c*/ 	.word	0x00000000
        /*0030*/ 	.short	0x0000
        /*0032*/ 	.short	0x0000
        /*0034*/ 	.byte	0x00, 0xf5, 0x21, 0x00


	//----- nvinfo : EIATTR_SPARSE_MMA_MASK
	.align		4
.L_13:
        /*0038*/ 	.byte	0x03, 0x50
        /*003a*/ 	.short	0x0000


	//----- nvinfo : EIATTR_MAXREG_COUNT
	.align		4
        /*003c*/ 	.byte	0x03, 0x1b
        /*003e*/ 	.short	0x00ff


	//----- nvinfo : EIATTR_MERCURY_ISA_VERSION
	.align		4
        /*0040*/ 	.byte	0x03, 0x5f
        /*0042*/ 	.short	0x0101


	//----- nvinfo : EIATTR_VRC_CTA_INIT_COUNT
	.align		4
        /*0044*/ 	.byte	0x02, 0x4a
	.zero		1
	.zero		1


	//----- nvinfo : EIATTR_EXIT_INSTR_OFFSETS
	.align		4
        /*0048*/ 	.byte	0x04, 0x1c
        /*004a*/ 	.short	(.L_15 - .L_14)


	//   ....[0]....
.L_14:
        /*004c*/ 	.word	0x00000070


	//   ....[1]....
        /*0050*/ 	.word	0x000000d0


	//----- nvinfo : EIATTR_CBANK_PARAM_SIZE
	.align		4
.L_15:
        /*0054*/ 	.byte	0x03, 0x19
        /*0056*/ 	.short	0x0010


	//----- nvinfo : EIATTR_PARAM_CBANK
	.align		4
        /*0058*/ 	.byte	0x04, 0x0a
        /*005a*/ 	.short	(.L_17 - .L_16)
	.align		4
.L_16:
        /*005c*/ 	.word	index@(.nv.constant0._Z10fillKernelPiii)
        /*0060*/ 	.short	0x0380
        /*0062*/ 	.short	0x0010


	//----- nvinfo : EIATTR_SW_WAR
	.align		4
.L_17:
        /*0064*/ 	.byte	0x04, 0x36
        /*0066*/ 	.short	(.L_19 - .L_18)
.L_18:
        /*0068*/ 	.word	0x00000008
.L_19:


//--------------------- .nv.callgraph             --------------------------
	.section	.nv.callgraph,"",@"SHT_CUDA_CALLGRAPH"
	.align	4
	.sectionentsize	8
	.align		4
        /*0000*/ 	.word	0x00000000
	.align		4
        /*0004*/ 	.word	0xffffffff
	.align		4
        /*0008*/ 	.word	0x00000000
	.align		4
        /*000c*/ 	.word	0xfffffffe
	.align		4
        /*0010*/ 	.word	0x00000000
	.align		4
        /*0014*/ 	.word	0xfffffffd
	.align		4
        /*0018*/ 	.word	0x00000000
	.align		4
        /*001c*/ 	.word	0xfffffffc


//--------------------- .text._Z10fillKernelPiii  --------------------------
	.section	.text._Z10fillKernelPiii,"ax",@progbits
	.align	128
        .global         _Z10fillKernelPiii
        .type           _Z10fillKernelPiii,@function
        .size           _Z10fillKernelPiii,(.L_x_1 - _Z10fillKernelPiii)
        .other          _Z10fillKernelPiii,@"STO_CUDA_ENTRY STV_DEFAULT"
_Z10fillKernelPiii:
.text._Z10fillKernelPiii:
[----:B------:R-:W-:Y:S01]  /*0000*/  LDC R1, c[0x0][0x37c] ;  /* 0x0000df00ff017b82 */ /* 0x000fe20000000800 */
[----:B------:R-:W0:Y:S07]  /*0010*/  S2R R0, SR_TID.X ;  /* 0x0000000000007919 */ /* 0x000e2e0000002100 */
[----:B------:R-:W0:Y:S01]  /*0020*/  S2UR UR4, SR_CTAID.X ;  /* 0x00000000000479c3 */ /* 0x000e220000002500 */
[----:B------:R-:W1:Y:S07]  /*0030*/  LDCU UR5, c[0x0][0x38c] ;  /* 0x00007180ff0577ac */ /* 0x000e6e0008000800 */
[----:B------:R-:W0:Y:S02]  /*0040*/  LDC R5, c[0x0][0x360] ;  /* 0x0000d800ff057b82 */ /* 0x000e240000000800 */
[----:B0-----:R-:W-:-:S05]  /*0050*/  IMAD R5, R5, UR4, R0 ;  /* 0x0000000405057c24 */ /* 0x001fca000f8e0200 */
[----:B-1----:R-:W-:-:S13]  /*0060*/  ISETP.GE.AND P0, PT, R5, UR5, PT ;  /* 0x0000000505007c0c */ /* 0x002fda000bf06270 */
[----:B------:R-:W-:Y:S05]  /*0070*/  @P0 EXIT ;  /* 0x000000000000094d */ /* 0x000fea0003800000 */
[----:B------:R-:W0:Y:S01]  /*0080*/  LDC.64 R2, c[0x0][0x380] ;  /* 0x0000e000ff027b82 */ /* 0x000e220000000a00 */
[----:B------:R-:W1:Y:S07]  /*0090*/  LDCU.64 UR4, c[0x0][0x358] ;  /* 0x00006b00ff0477ac */ /* 0x000e6e0008000a00 */
[----:B------:R-:W1:Y:S01]  /*00a0*/  LDC R7, c[0x0][0x388] ;  /* 0x0000e200ff077b82 */ /* 0x000e620000000800 */
[----:B0-----:R-:W-:-:S05]  /*00b0*/  IMAD.WIDE R2, R5, 0x4, R2 ;  /* 0x0000000405027825 */ /* 0x001fca00078e0202 */
[----:B-1----:R-:W-:Y:S01]  /*00c0*/  STG.E desc[UR4][R2.64], R7 ;  /* 0x0000000702007986 */ /* 0x002fe2000c101904 */
[----:B------:R-:W-:Y:S05]  /*00d0*/  EXIT ;  /* 0x000000000000794d */ /* 0x000fea0003800000 */
.L_x_0:
[----:B------:R-:W-:-:S00]  /*00e0*/  BRA `(.L_x_0) ;  /* 0xfffffffc00fc7947 */ /* 0x000fc0000383ffff */
[----:B------:R-:W-:-:S00]  /*00f0*/  NOP ;  /* 0x0000000000007918 */ /* 0x000fc00000000000 */
        /* <DEDUP_REMOVED lines=8> */
.L_x_1:


//--------------------- .nv.shared.reserved.0     --------------------------
	.section	.nv.shared.reserved.0,"aw",@nobits
	.weak		__nv_reservedSMEM_offset_0_alias
	.size		__nv_reservedSMEM_offset_0_alias, 0, 64
	.other		__nv_reservedSMEM_offset_0_alias,@"STO_CUDA_RESERVED_SHARED STV_DEFAULT"
__nv_reservedSMEM_offset_0_alias:
	.zero		0
	.zero		64


//--------------------- .nv.constant0._Z10fillKernelPiii --------------------------
	.section	.nv.constant0._Z10fillKernelPiii,"a",@progbits
	.sectionflags	@""
	.align	4
.nv.constant0._Z10fillKernelPiii:
	.zero		912


//--------------------- SYMBOLS --------------------------

	.type		.nv.reservedSmem.offset0,@object
	.size		.nv.reservedSmem.offset0,0x4
